//
// Generated by NVIDIA NVVM Compiler
//
// Compiler Build ID: CL-36424714
// Cuda compilation tools, release 13.0, V13.0.88
// Based on NVVM 20.0.0
//

.version 9.0
.target sm_100
.address_size 64

	// .globl	_Z8f_siggenPfS_S_ii
// _ZZ8f_siggenPfS_S_iiE8x_shared has been demoted
// _ZZ8f_siggenPfS_S_iiE8y_shared has been demoted

.visible .entry _Z8f_siggenPfS_S_ii(
	.param .u64 .ptr .align 1 _Z8f_siggenPfS_S_ii_param_0,
	.param .u64 .ptr .align 1 _Z8f_siggenPfS_S_ii_param_1,
	.param .u64 .ptr .align 1 _Z8f_siggenPfS_S_ii_param_2,
	.param .u32 _Z8f_siggenPfS_S_ii_param_3,
	.param .u32 _Z8f_siggenPfS_S_ii_param_4
)
{
	.reg .pred 	%p<22>;
	.reg .b32 	%r<61>;
	.reg .b32 	%f<24>;
	.reg .b64 	%rd<16>;
	// demoted variable
	.shared .align 4 .b8 _ZZ8f_siggenPfS_S_iiE8x_shared[4352];
	// demoted variable
	.shared .align 4 .b8 _ZZ8f_siggenPfS_S_iiE8y_shared[4352];
	ld.param.u64 	%rd6, [_Z8f_siggenPfS_S_ii_param_0];
	ld.param.u64 	%rd4, [_Z8f_siggenPfS_S_ii_param_1];
	ld.param.u64 	%rd5, [_Z8f_siggenPfS_S_ii_param_2];
	ld.param.u32 	%r21, [_Z8f_siggenPfS_S_ii_param_3];
	ld.param.u32 	%r19, [_Z8f_siggenPfS_S_ii_param_4];
	cvta.to.global.u64 	%rd1, %rd6;
	mov.u32 	%r1, %ntid.x;
	mov.u32 	%r22, %ctaid.x;
	mov.u32 	%r2, %tid.x;
	mad.lo.s32 	%r3, %r1, %r22, %r2;
	mov.u32 	%r4, %ntid.y;
	mov.u32 	%r23, %ctaid.y;
	mov.u32 	%r5, %tid.y;
	mad.lo.s32 	%r24, %r4, %r23, %r5;
	setp.lt.s32 	%p2, %r3, %r19;
	setp.lt.s32 	%p3, %r24, %r21;
	and.pred  	%p1, %p2, %p3;
	not.pred 	%p4, %p1;
	@%p4 bra 	$L__BB0_9;
	cvta.to.global.u64 	%rd7, %rd4;
	mul.lo.s32 	%r7, %r19, %r24;
	add.s32 	%r58, %r7, %r3;
	mul.lo.s32 	%r9, %r5, %r1;
	add.s32 	%r25, %r2, %r9;
	add.s32 	%r59, %r25, %r1;
	mul.wide.s32 	%rd8, %r58, 4;
	add.s64 	%rd2, %rd1, %rd8;
	ld.global.f32 	%f9, [%rd2];
	shl.b32 	%r26, %r59, 2;
	mov.u32 	%r27, _ZZ8f_siggenPfS_S_iiE8x_shared;
	add.s32 	%r11, %r27, %r26;
	st.shared.f32 	[%r11], %f9;
	add.s64 	%rd3, %rd7, %rd8;
	ld.global.f32 	%f10, [%rd3];
	shl.b32 	%r28, %r25, 2;
	mov.u32 	%r29, _ZZ8f_siggenPfS_S_iiE8y_shared;
	add.s32 	%r30, %r29, %r28;
	st.shared.f32 	[%r30+8], %f10;
	setp.ne.s32 	%p5, %r5, 0;
	setp.eq.s32 	%p6, %r24, 0;
	or.pred  	%p7, %p5, %p6;
	@%p7 bra 	$L__BB0_3;
	sub.s32 	%r31, %r7, %r19;
	add.s32 	%r32, %r31, %r3;
	mul.wide.s32 	%rd9, %r32, 4;
	add.s64 	%rd10, %rd1, %rd9;
	ld.global.f32 	%f11, [%rd10];
	shl.b32 	%r33, %r2, 2;
	add.s32 	%r35, %r27, %r33;
	st.shared.f32 	[%r35], %f11;
$L__BB0_3:
	add.s32 	%r36, %r4, -1;
	setp.ne.s32 	%p8, %r5, %r36;
	add.s32 	%r37, %r24, 1;
	setp.ge.u32 	%p9, %r37, %r21;
	or.pred  	%p10, %p8, %p9;
	@%p10 bra 	$L__BB0_5;
	mul.wide.s32 	%rd11, %r19, 4;
	add.s64 	%rd12, %rd2, %rd11;
	ld.global.f32 	%f12, [%rd12];
	shl.b32 	%r38, %r1, 2;
	add.s32 	%r39, %r11, %r38;
	st.shared.f32 	[%r39], %f12;
$L__BB0_5:
	setp.ne.s32 	%p11, %r2, 0;
	setp.lt.s32 	%p12, %r3, 2;
	shl.b32 	%r40, %r9, 2;
	add.s32 	%r12, %r29, %r40;
	or.pred  	%p13, %p11, %p12;
	@%p13 bra 	$L__BB0_7;
	ld.global.f32 	%f13, [%rd3+-8];
	st.shared.f32 	[%r12], %f13;
$L__BB0_7:
	add.s32 	%r60, %r25, 2;
	setp.ne.s32 	%p14, %r2, 1;
	setp.lt.s32 	%p15, %r3, 1;
	or.pred  	%p16, %p14, %p15;
	@%p16 bra 	$L__BB0_9;
	ld.global.f32 	%f14, [%rd3+-4];
	st.shared.f32 	[%r12+4], %f14;
$L__BB0_9:
	bar.sync 	0;
	@%p4 bra 	$L__BB0_18;
	shl.b32 	%r43, %r59, 2;
	mov.u32 	%r44, _ZZ8f_siggenPfS_S_iiE8x_shared;
	add.s32 	%r45, %r44, %r43;
	ld.shared.f32 	%f15, [%r45];
	shl.b32 	%r46, %r60, 2;
	mov.u32 	%r47, _ZZ8f_siggenPfS_S_iiE8y_shared;
	add.s32 	%r17, %r47, %r46;
	ld.shared.f32 	%f16, [%r17];
	sub.f32 	%f21, %f15, %f16;
	setp.lt.s32 	%p18, %r3, 1;
	@%p18 bra 	$L__BB0_13;
	ld.shared.f32 	%f17, [%r17+-4];
	sub.f32 	%f21, %f21, %f17;
	setp.eq.s32 	%p19, %r3, 1;
	@%p19 bra 	$L__BB0_13;
	ld.shared.f32 	%f18, [%r17+-8];
	sub.f32 	%f21, %f21, %f18;
$L__BB0_13:
	setp.eq.s32 	%p20, %r24, 0;
	@%p20 bra 	$L__BB0_15;
	mad.lo.s32 	%r48, %r5, %r1, %r2;
	shl.b32 	%r49, %r48, 2;
	add.s32 	%r51, %r44, %r49;
	ld.shared.f32 	%f19, [%r51];
	add.f32 	%f21, %f21, %f19;
$L__BB0_15:
	add.s32 	%r52, %r24, 1;
	setp.ge.u32 	%p21, %r52, %r21;
	@%p21 bra 	$L__BB0_17;
	add.s32 	%r53, %r5, 2;
	mad.lo.s32 	%r54, %r53, %r1, %r2;
	shl.b32 	%r55, %r54, 2;
	add.s32 	%r57, %r44, %r55;
	ld.shared.f32 	%f20, [%r57];
	add.f32 	%f21, %f21, %f20;
$L__BB0_17:
	cvta.to.global.u64 	%rd13, %rd5;
	mul.wide.s32 	%rd14, %r58, 4;
	add.s64 	%rd15, %rd13, %rd14;
	st.global.f32 	[%rd15], %f21;
$L__BB0_18:
	ret;

}


// ===== COMPILED SASS (sm_100) =====

	.target	sm_100

	.elftype	@"ET_EXEC"


//--------------------- .note.nv.tkinfo           --------------------------
	.section	.note.nv.tkinfo,"",@"SHT_NOTE"
	.sectionflags	@"SHF_NOTE_NV_TKINFO"
	.tkinfo
        /*0018*/ 	.word	0x00000002
        /*0030*/ 	.string	""
        /*0030*/ 	.string	"ptxas"
        /*0030*/ 	.string	"Cuda compilation tools, release 13.0, V13.0.88"
        /*0030*/ 	.string	"Build cuda_13.0.r13.0/compiler.36424714_0"
        /*0030*/ 	.string	"-arch sm_100 -m 64 "



//--------------------- .note.nv.cuinfo           --------------------------
	.section	.note.nv.cuinfo,"",@"SHT_NOTE"
	.sectionflags	@"SHF_NOTE_NV_CUINFO"
        /*0018*/ 	.short	0x0002
        /*001a*/ 	.short	0x0064
        /*001c*/ 	.short	0x0082
	.zero		2


//--------------------- .nv.info                  --------------------------
	.section	.nv.info,"",@"SHT_CUDA_INFO"
	.align	4


	//----- nvinfo : EIATTR_REGCOUNT
	.align		4
        /*0000*/ 	.byte	0x04, 0x2f
        /*0002*/ 	.short	(.L_1 - .L_0)
	.align		4
.L_0:
        /*0004*/ 	.word	index@(_Z8f_siggenPfS_S_ii)
        /*0008*/ 	.word	0x0000001b


	//----- nvinfo : EIATTR_FRAME_SIZE
	.align		4
.L_1:
        /*000c*/ 	.byte	0x04, 0x11
        /*000e*/ 	.short	(.L_3 - .L_2)
	.align		4
.L_2:
        /*0010*/ 	.word	index@(_Z8f_siggenPfS_S_ii)
        /*0014*/ 	.word	0x00000000


	//----- nvinfo : EIATTR_MIN_STACK_SIZE
	.align		4
.L_3:
        /*0018*/ 	.byte	0x04, 0x12
        /*001a*/ 	.short	(.L_5 - .L_4)
	.align		4
.L_4:
        /*001c*/ 	.word	index@(_Z8f_siggenPfS_S_ii)
        /*0020*/ 	.word	0x00000000
.L_5:


//--------------------- .nv.compat                --------------------------
	.section	.nv.compat,"",@"SHT_CUDA_COMPAT_INFO"
	.align	4
        /*0000*/ 	.byte	0x02, 0x09, 0x00, 0x00, 0x02, 0x02, 0x01, 0x00, 0x02, 0x05, 0x05, 0x00, 0x03, 0x07, 0x01, 0x01
        /*0010*/ 	.byte	0x02, 0x03, 0x00, 0x00, 0x02, 0x06, 0x01, 0x00, 0x04, 0x0b, 0x08, 0x00, 0x09, 0x00, 0x00, 0x00
        /*0020*/ 	.byte	0x00, 0x00, 0x00, 0x00


//--------------------- .nv.info._Z8f_siggenPfS_S_ii --------------------------
	.section	.nv.info._Z8f_siggenPfS_S_ii,"",@"SHT_CUDA_INFO"
	.sectionflags	@""
	.align	4


	//----- nvinfo : EIATTR_CUDA_API_VERSION
	.align		4
        /*0000*/ 	.byte	0x04, 0x37
        /*0002*/ 	.short	(.L_7 - .L_6)
.L_6:
        /*0004*/ 	.word	0x00000082


	//----- nvinfo : EIATTR_KPARAM_INFO
	.align		4
.L_7:
        /*0008*/ 	.byte	0x04, 0x17
        /*000a*/ 	.short	(.L_9 - .L_8)
.L_8:
        /*000c*/ 	.word	0x00000000
        /*0010*/ 	.short	0x0004
        /*0012*/ 	.short	0x001c
        /*0014*/ 	.byte	0x00, 0xf0, 0x11, 0x00


	//----- nvinfo : EIATTR_KPARAM_INFO
	.align		4
.L_9:
        /*0018*/ 	.byte	0x04, 0x17
        /*001a*/ 	.short	(.L_11 - .L_10)
.L_10:
        /*001c*/ 	.word	0x00000000
        /*0020*/ 	.short	0x0003
        /*0022*/ 	.short	0x0018
        /*0024*/ 	.byte	0x00, 0xf0, 0x11, 0x00


	//----- nvinfo : EIATTR_KPARAM_INFO
	.align		4
.L_11:
        /*0028*/ 	.byte	0x04, 0x17
        /*002a*/ 	.short	(.L_13 - .L_12)
.L_12:
        /*002c*/ 	.word	0x00000000
        /*0030*/ 	.short	0x0002
        /*0032*/ 	.short	0x0010
        /*0034*/ 	.byte	0x00, 0xf5, 0x21, 0x00


	//----- nvinfo : EIATTR_KPARAM_INFO
	.align		4
.L_13:
        /*0038*/ 	.byte	0x04, 0x17
        /*003a*/ 	.short	(.L_15 - .L_14)
.L_14:
        /*003c*/ 	.word	0x00000000
        /*0040*/ 	.short	0x0001
        /*0042*/ 	.short	0x0008
        /*0044*/ 	.byte	0x00, 0xf5, 0x21, 0x00


	//----- nvinfo : EIATTR_KPARAM_INFO
	.align		4
.L_15:
        /*0048*/ 	.byte	0x04, 0x17
        /*004a*/ 	.short	(.L_17 - .L_16)
.L_16:
        /*004c*/ 	.word	0x00000000
        /*0050*/ 	.short	0x0000
        /*0052*/ 	.short	0x0000
        /*0054*/ 	.byte	0x00, 0xf5, 0x21, 0x00


	//----- nvinfo : EIATTR_SPARSE_MMA_MASK
	.align		4
.L_17:
        /*0058*/ 	.byte	0x03, 0x50
        /*005a*/ 	.short	0x0000


	//----- nvinfo : EIATTR_MAXREG_COUNT
	.align		4
        /*005c*/ 	.byte	0x03, 0x1b
        /*005e*/ 	.short	0x00ff


	//----- nvinfo : EIATTR_NUM_BARRIERS
	.align		4
        /*0060*/ 	.byte	0x02, 0x4c
        /*0062*/ 	.byte	0x01
	.zero		1


	//----- nvinfo : EIATTR_MERCURY_ISA_VERSION
	.align		4
        /*0064*/ 	.byte	0x03, 0x5f
        /*0066*/ 	.short	0x0101


	//----- nvinfo : EIATTR_VRC_CTA_INIT_COUNT
	.align		4
        /*0068*/ 	.byte	0x02, 0x4a
	.zero		1
	.zero		1


	//----- nvinfo : EIATTR_EXIT_INSTR_OFFSETS
	.align		4
        /*006c*/ 	.byte	0x04, 0x1c
        /*006e*/ 	.short	(.L_19 - .L_18)


	//   ....[0]....
.L_18:
        /*0070*/ 	.word	0x000003e0


	//   ....[1]....
        /*0074*/ 	.word	0x00000620


	//----- nvinfo : EIATTR_CRS_STACK_SIZE
	.align		4
.L_19:
        /*0078*/ 	.byte	0x04, 0x1e
        /*007a*/ 	.short	(.L_21 - .L_20)
.L_20:
        /*007c*/ 	.word	0x00000000


	//----- nvinfo : EIATTR_CBANK_PARAM_SIZE
	.align		4
.L_21:
        /*0080*/ 	.byte	0x03, 0x19
        /*0082*/ 	.short	0x0020


	//----- nvinfo : EIATTR_PARAM_CBANK
	.align		4
        /*0084*/ 	.byte	0x04, 0x0a
        /*0086*/ 	.short	(.L_23 - .L_22)
	.align		4
.L_22:
        /*0088*/ 	.word	index@(.nv.constant0._Z8f_siggenPfS_S_ii)
        /*008c*/ 	.short	0x0380
        /*008e*/ 	.short	0x0020


	//----- nvinfo : EIATTR_SW_WAR
	.align		4
.L_23:
        /*0090*/ 	.byte	0x04, 0x36
        /*0092*/ 	.short	(.L_25 - .L_24)
.L_24:
        /*0094*/ 	.word	0x00000008
.L_25:


//--------------------- .nv.callgraph             --------------------------
	.section	.nv.callgraph,"",@"SHT_CUDA_CALLGRAPH"
	.align	4
	.sectionentsize	8
	.align		4
        /*0000*/ 	.word	0x00000000
	.align		4
        /*0004*/ 	.word	0xffffffff
	.align		4
        /*0008*/ 	.word	0x00000000
	.align		4
        /*000c*/ 	.word	0xfffffffe
	.align		4
        /*0010*/ 	.word	0x00000000
	.align		4
        /*0014*/ 	.word	0xfffffffd
	.align		4
        /*0018*/ 	.word	0x00000000
	.align		4
        /*001c*/ 	.word	0xfffffffc


//--------------------- .text._Z8f_siggenPfS_S_ii --------------------------
	.section	.text._Z8f_siggenPfS_S_ii,"ax",@progbits
	.align	128
        .global         _Z8f_siggenPfS_S_ii
        .type           _Z8f_siggenPfS_S_ii,@function
        .size           _Z8f_siggenPfS_S_ii,(.L_x_5 - _Z8f_siggenPfS_S_ii)
        .other          _Z8f_siggenPfS_S_ii,@"STO_CUDA_ENTRY STV_DEFAULT"
_Z8f_siggenPfS_S_ii:
.text._Z8f_siggenPfS_S_ii:
[----:B------:R-:W-:Y:S01]  /*0000*/  LDC R1, c[0x0][0x37c] ;  /* 0x0000df00ff017b82 */ /* 0x000fe20000000800 */
[----:B------:R-:W0:Y:S07]  /*0010*/  S2R R12, SR_CTAID.Y ;  /* 0x00000000000c7919 */ /* 0x000e2e0000002600 */
[----:B------:R-:W1:Y:S01]  /*0020*/  S2UR UR4, SR_CTAID.X ;  /* 0x00000000000479c3 */ /* 0x000e620000002500 */
[----:B------:R-:W2:Y:S01]  /*0030*/  LDCU.64 UR8, c[0x0][0x358] ;  /* 0x00006b00ff0877ac */ /* 0x000ea20008000a00 */
[----:B------:R-:W-:Y:S01]  /*0040*/  BSSY.RECONVERGENT B0, `(.L_x_0) ;  /* 0x0000038000007945 */ /* 0x000fe20003800200 */
[----:B------:R-:W0:Y:S01]  /*0050*/  S2R R5, SR_TID.Y ;  /* 0x0000000000057919 */ /* 0x000e220000002200 */
[----:B------:R-:W1:Y:S04]  /*0060*/  S2R R10, SR_TID.X ;  /* 0x00000000000a7919 */ /* 0x000e680000002100 */
[----:B------:R-:W1:Y:S01]  /*0070*/  LDC R11, c[0x0][0x360] ;  /* 0x0000d800ff0b7b82 */ /* 0x000e620000000800 */
[----:B------:R-:W0:Y:S07]  /*0080*/  LDCU UR7, c[0x0][0x364] ;  /* 0x00006c80ff0777ac */ /* 0x000e2e0008000800 */
[----:B------:R-:W3:Y:S01]  /*0090*/  LDC.64 R2, c[0x0][0x398] ;  /* 0x0000e600ff027b82 */ /* 0x000ee20000000a00 */
[----:B0-----:R-:W-:-:S02]  /*00a0*/  IMAD R12, R12, UR7, R5 ;  /* 0x000000070c0c7c24 */ /* 0x001fc4000f8e0205 */
[----:B-1----:R-:W-:-:S03]  /*00b0*/  IMAD R0, R11, UR4, R10 ;  /* 0x000000040b007c24 */ /* 0x002fc6000f8e020a */
[----:B---3--:R-:W-:-:S04]  /*00c0*/  ISETP.GE.AND P0, PT, R12, R2, PT ;  /* 0x000000020c00720c */ /* 0x008fc80003f06270 */
[----:B------:R-:W-:-:S13]  /*00d0*/  ISETP.LT.AND P0, PT, R0, R3, !P0 ;  /* 0x000000030000720c */ /* 0x000fda0004701270 */
[----:B--2---:R-:W-:Y:S05]  /*00e0*/  @!P0 BRA `(.L_x_1) ;  /* 0x0000000000b48947 */ /* 0x004fea0003800000 */
[----:B------:R-:W0:Y:S01]  /*00f0*/  LDC.64 R14, c[0x0][0x380] ;  /* 0x0000e000ff0e7b82 */ /* 0x000e220000000a00 */
[C---:B------:R-:W-:Y:S01]  /*0100*/  ISETP.NE.AND P1, PT, R12.reuse, RZ, PT ;  /* 0x000000ff0c00720c */ /* 0x040fe20003f25270 */
[----:B------:R-:W-:Y:S01]  /*0110*/  VIADD R7, R12, 0x1 ;  /* 0x000000010c077836 */ /* 0x000fe20000000000 */
[----:B------:R-:W-:Y:S01]  /*0120*/  UIADD3 UR4, UPT, UPT, UR7, -0x1, URZ ;  /* 0xffffffff07047890 */ /* 0x000fe2000fffe0ff */
[----:B------:R-:W-:Y:S01]  /*0130*/  ISETP.GE.AND P4, PT, R0, 0x2, PT ;  /* 0x000000020000780c */ /* 0x000fe20003f86270 */
[----:B------:R-:W-:Y:S01]  /*0140*/  IMAD R4, R12, R3, R0 ;  /* 0x000000030c047224 */ /* 0x000fe200078e0200 */
[----:B------:R-:W-:Y:S02]  /*0150*/  ISETP.NE.OR P1, PT, R5, RZ, !P1 ;  /* 0x000000ff0500720c */ /* 0x000fe40004f25670 */
[----:B------:R-:W1:Y:S01]  /*0160*/  LDC.64 R8, c[0x0][0x388] ;  /* 0x0000e200ff087b82 */ /* 0x000e620000000a00 */
[----:B------:R-:W-:Y:S02]  /*0170*/  ISETP.GE.U32.AND P2, PT, R7, R2, PT ;  /* 0x000000020700720c */ /* 0x000fe40003f46070 */
[----:B------:R-:W-:-:S02]  /*0180*/  ISETP.GE.AND P3, PT, R0, 0x1, PT ;  /* 0x000000010000780c */ /* 0x000fc40003f66270 */
[----:B------:R-:W-:Y:S02]  /*0190*/  ISETP.NE.OR P2, PT, R5, UR4, P2 ;  /* 0x0000000405007c0c */ /* 0x000fe40009745670 */
[C---:B------:R-:W-:Y:S02]  /*01a0*/  ISETP.NE.OR P4, PT, R10.reuse, RZ, !P4 ;  /* 0x000000ff0a00720c */ /* 0x040fe40006785670 */
[----:B------:R-:W-:Y:S02]  /*01b0*/  ISETP.NE.OR P3, PT, R10, 0x1, !P3 ;  /* 0x000000010a00780c */ /* 0x000fe40005f65670 */
[----:B------:R-:W-:-:S04]  /*01c0*/  @!P1 IMAD R13, R12, R3, -R3 ;  /* 0x000000030c0d9224 */ /* 0x000fc800078e0a03 */
[----:B------:R-:W-:Y:S02]  /*01d0*/  @!P1 IMAD.IADD R13, R0, 0x1, R13 ;  /* 0x00000001000d9824 */ /* 0x000fe400078e020d */
[----:B0-----:R-:W-:-:S04]  /*01e0*/  IMAD.WIDE R6, R4, 0x4, R14 ;  /* 0x0000000404067825 */ /* 0x001fc800078e020e */
[----:B------:R-:W-:-:S04]  /*01f0*/  @!P1 IMAD.WIDE R14, R13, 0x4, R14 ;  /* 0x000000040d0e9825 */ /* 0x000fc800078e020e */
[----:B-1----:R-:W-:Y:S02]  /*0200*/  IMAD.WIDE R8, R4, 0x4, R8 ;  /* 0x0000000404087825 */ /* 0x002fe400078e0208 */
[----:B------:R-:W2:Y:S02]  /*0210*/  @!P1 LDG.E R15, desc[UR8][R14.64] ;  /* 0x000000080e0f9981 */ /* 0x000ea4000c1e1900 */
[----:B------:R-:W-:Y:S02]  /*0220*/  @!P2 IMAD.WIDE R16, R3, 0x4, R6 ;  /* 0x000000040310a825 */ /* 0x000fe400078e0206 */
[----:B------:R0:W3:Y:S04]  /*0230*/  LDG.E R7, desc[UR8][R6.64] ;  /* 0x0000000806077981 */ /* 0x0000e8000c1e1900 */
[----:B------:R-:W4:Y:S04]  /*0240*/  LDG.E R13, desc[UR8][R8.64] ;  /* 0x00000008080d7981 */ /* 0x000f28000c1e1900 */
[----:B------:R1:W5:Y:S04]  /*0250*/  @!P2 LDG.E R17, desc[UR8][R16.64] ;  /* 0x000000081011a981 */ /* 0x000368000c1e1900 */
[----:B------:R-:W5:Y:S04]  /*0260*/  @!P4 LDG.E R22, desc[UR8][R8.64+-0x8] ;  /* 0xfffff8080816c981 */ /* 0x000f68000c1e1900 */
[----:B------:R1:W5:Y:S01]  /*0270*/  @!P3 LDG.E R24, desc[UR8][R8.64+-0x4] ;  /* 0xfffffc080818b981 */ /* 0x000362000c1e1900 */
[----:B------:R-:W1:Y:S01]  /*0280*/  S2UR UR6, SR_CgaCtaId ;  /* 0x00000000000679c3 */ /* 0x000e620000008800 */
[----:B------:R-:W-:Y:S01]  /*0290*/  IMAD R3, R11, R5, RZ ;  /* 0x000000050b037224 */ /* 0x000fe200078e02ff */
[----:B------:R-:W-:-:S02]  /*02a0*/  UMOV UR4, 0x400 ;  /* 0x0000040000047882 */ /* 0x000fc40000000000 */
[----:B------:R-:W-:Y:S01]  /*02b0*/  UIADD3 UR5, UPT, UPT, UR4, 0x1100, URZ ;  /* 0x0000110004057890 */ /* 0x000fe2000fffe0ff */
[----:B------:R-:W-:-:S04]  /*02c0*/  IMAD.IADD R18, R3, 0x1, R10 ;  /* 0x0000000103127824 */ /* 0x000fc800078e020a */
[----:B0-----:R-:W-:Y:S01]  /*02d0*/  IMAD.IADD R6, R18, 0x1, R11 ;  /* 0x0000000112067824 */ /* 0x001fe200078e020b */
[----:B-1----:R-:W-:Y:S02]  /*02e0*/  ULEA UR4, UR6, UR4, 0x18 ;  /* 0x0000000406047291 */ /* 0x002fe4000f8ec0ff */
[----:B------:R-:W-:-:S04]  /*02f0*/  ULEA UR5, UR6, UR5, 0x18 ;  /* 0x0000000506057291 */ /* 0x000fc8000f8ec0ff */
[----:B------:R-:W-:Y:S02]  /*0300*/  LEA R14, R6, UR4, 0x2 ;  /* 0x00000004060e7c11 */ /* 0x000fe4000f8e10ff */
[----:B------:R-:W-:Y:S02]  /*0310*/  LEA R16, R18, UR5, 0x2 ;  /* 0x0000000512107c11 */ /* 0x000fe4000f8e10ff */
[----:B------:R-:W-:Y:S02]  /*0320*/  @!P1 LEA R8, R10, UR4, 0x2 ;  /* 0x000000040a089c11 */ /* 0x000fe4000f8e10ff */
[----:B------:R-:W-:Y:S02]  /*0330*/  @!P2 LEA R20, R11, R14, 0x2 ;  /* 0x0000000e0b14a211 */ /* 0x000fe400078e10ff */
[----:B------:R-:W-:Y:S01]  /*0340*/  LEA R3, R3, UR5, 0x2 ;  /* 0x0000000503037c11 */ /* 0x000fe2000f8e10ff */
[----:B------:R-:W-:Y:S01]  /*0350*/  VIADD R9, R18, 0x2 ;  /* 0x0000000212097836 */ /* 0x000fe20000000000 */
[----:B---3--:R0:W-:Y:S04]  /*0360*/  STS [R14], R7 ;  /* 0x000000070e007388 */ /* 0x0081e80000000800 */
[----:B----4-:R0:W-:Y:S04]  /*0370*/  STS [R16+0x8], R13 ;  /* 0x0000080d10007388 */ /* 0x0101e80000000800 */
[----:B--2---:R0:W-:Y:S04]  /*0380*/  @!P1 STS [R8], R15 ;  /* 0x0000000f08009388 */ /* 0x0041e80000000800 */
[----:B-----5:R0:W-:Y:S04]  /*0390*/  @!P2 STS [R20], R17 ;  /* 0x000000111400a388 */ /* 0x0201e80000000800 */
[----:B------:R0:W-:Y:S04]  /*03a0*/  @!P4 STS [R3], R22 ;  /* 0x000000160300c388 */ /* 0x0001e80000000800 */
[----:B------:R0:W-:Y:S02]  /*03b0*/  @!P3 STS [R3+0x4], R24 ;  /* 0x000004180300b388 */ /* 0x0001e40000000800 */
.L_x_1:
[----:B------:R-:W-:Y:S05]  /*03c0*/  BSYNC.RECONVERGENT B0 ;  /* 0x0000000000007941 */ /* 0x000fea0003800200 */
.L_x_0:
[----:B------:R-:W-:Y:S06]  /*03d0*/  BAR.SYNC.DEFER_BLOCKING 0x0 ;  /* 0x0000000000007b1d */ /* 0x000fec0000010000 */
[----:B------:R-:W-:Y:S05]  /*03e0*/  @!P0 EXIT ;  /* 0x000000000000894d */ /* 0x000fea0003800000 */
[----:B------:R-:W1:Y:S01]  /*03f0*/  S2UR UR5, SR_CgaCtaId ;  /* 0x00000000000579c3 */ /* 0x000e620000008800 */
[C---:B0-----:R-:W-:Y:S01]  /*0400*/  VIADD R3, R12.reuse, 0x1 ;  /* 0x000000010c037836 */ /* 0x041fe20000000000 */
[----:B------:R-:W-:Y:S01]  /*0410*/  ISETP.NE.AND P1, PT, R12, RZ, PT ;  /* 0x000000ff0c00720c */ /* 0x000fe20003f25270 */
[----:B------:R-:W-:Y:S01]  /*0420*/  UMOV UR4, 0x400 ;  /* 0x0000040000047882 */ /* 0x000fe20000000000 */
[----:B------:R-:W-:Y:S01]  /*0430*/  ISETP.GE.AND P0, PT, R0, 0x1, PT ;  /* 0x000000010000780c */ /* 0x000fe20003f06270 */
[----:B------:R-:W-:Y:S01]  /*0440*/  UIADD3 UR6, UPT, UPT, UR4, 0x1100, URZ ;  /* 0x0000110004067890 */ /* 0x000fe2000fffe0ff */
[----:B------:R-:W-:Y:S01]  /*0450*/  ISETP.GE.U32.AND P2, PT, R3, R2, PT ;  /* 0x000000020300720c */ /* 0x000fe20003f46070 */
[----:B------:R-:W-:Y:S08]  /*0460*/  BSSY.RECONVERGENT B0, `(.L_x_2) ;  /* 0x0000017000007945 */ /* 0x000ff00003800200 */
[----:B------:R-:W-:-:S04]  /*0470*/  @P1 IMAD R2, R11, R5, R10 ;  /* 0x000000050b021224 */ /* 0x000fc800078e020a */
[----:B------:R-:W-:Y:S01]  /*0480*/  @!P2 IADD3 R3, PT, PT, R5, 0x2, RZ ;  /* 0x000000020503a810 */ /* 0x000fe20007ffe0ff */
[----:B-1----:R-:W-:-:S04]  /*0490*/  ULEA UR4, UR5, UR4, 0x18 ;  /* 0x0000000405047291 */ /* 0x002fc8000f8ec0ff */
[----:B------:R-:W-:Y:S01]  /*04a0*/  @!P2 IMAD R3, R3, R11, R10 ;  /* 0x0000000b0303a224 */ /* 0x000fe200078e020a */
[----:B------:R-:W-:Y:S01]  /*04b0*/  ULEA UR6, UR5, UR6, 0x18 ;  /* 0x0000000605067291 */ /* 0x000fe2000f8ec0ff */
[----:B------:R-:W-:-:S05]  /*04c0*/  LEA R12, R6, UR4, 0x2 ;  /* 0x00000004060c7c11 */ /* 0x000fca000f8e10ff */
[----:B------:R-:W-:Y:S02]  /*04d0*/  LEA R6, R18, UR6, 0x2 ;  /* 0x0000000612067c11 */ /* 0x000fe4000f8e10ff */
[----:B------:R-:W-:Y:S01]  /*04e0*/  @P1 LEA R8, R2, UR4, 0x2 ;  /* 0x0000000402081c11 */ /* 0x000fe2000f8e10ff */
[----:B------:R-:W-:Y:S01]  /*04f0*/  LDS R5, [R12] ;  /* 0x000000000c057984 */ /* 0x000fe20000000800 */
[----:B------:R-:W-:Y:S02]  /*0500*/  @!P2 LEA R10, R3, UR4, 0x2 ;  /* 0x00000004030aac11 */ /* 0x000fe4000f8e10ff */
[----:B------:R-:W0:Y:S01]  /*0510*/  LDC.64 R2, c[0x0][0x390] ;  /* 0x0000e400ff027b82 */ /* 0x000e220000000a00 */
[----:B------:R-:W1:Y:S01]  /*0520*/  LDS R6, [R6+0x8] ;  /* 0x0000080006067984 */ /* 0x000e620000000800 */
[----:B------:R-:W-:-:S03]  /*0530*/  LEA R9, R9, UR6, 0x2 ;  /* 0x0000000609097c11 */ /* 0x000fc6000f8e10ff */
[----:B------:R-:W2:Y:S04]  /*0540*/  @P1 LDS R8, [R8] ;  /* 0x0000000008081984 */ /* 0x000ea80000000800 */
[----:B------:R-:W3:Y:S01]  /*0550*/  @!P2 LDS R10, [R10] ;  /* 0x000000000a0aa984 */ /* 0x000ee20000000800 */
[----:B-1----:R-:W-:Y:S01]  /*0560*/  FADD R7, R5, -R6 ;  /* 0x8000000605077221 */ /* 0x002fe20000000000 */
[----:B------:R-:W-:Y:S06]  /*0570*/  @!P0 BRA `(.L_x_3) ;  /* 0x0000000000148947 */ /* 0x000fec0003800000 */
[----:B------:R-:W-:Y:S02]  /*0580*/  ISETP.NE.AND P0, PT, R0, 0x1, PT ;  /* 0x000000010000780c */ /* 0x000fe40003f05270 */
[----:B------:R-:W1:Y:S11]  /*0590*/  LDS R0, [R9+-0x4] ;  /* 0xfffffc0009007984 */ /* 0x000e760000000800 */
[----:B------:R-:W4:Y:S01]  /*05a0*/  @P0 LDS R6, [R9+-0x8] ;  /* 0xfffff80009060984 */ /* 0x000f220000000800 */
[----:B-1----:R-:W-:-:S04]  /*05b0*/  FADD R7, R7, -R0 ;  /* 0x8000000007077221 */ /* 0x002fc80000000000 */
[----:B----4-:R-:W-:-:S07]  /*05c0*/  @P0 FADD R7, R7, -R6 ;  /* 0x8000000607070221 */ /* 0x010fce0000000000 */
.L_x_3:
[----:B------:R-:W-:Y:S05]  /*05d0*/  BSYNC.RECONVERGENT B0 ;  /* 0x0000000000007941 */ /* 0x000fea0003800200 */
.L_x_2:
[----:B--2---:R-:W-:Y:S01]  /*05e0*/  @P1 FADD R7, R7, R8 ;  /* 0x0000000807071221 */ /* 0x004fe20000000000 */
[----:B0-----:R-:W-:-:S04]  /*05f0*/  IMAD.WIDE R4, R4, 0x4, R2 ;  /* 0x0000000404047825 */ /* 0x001fc800078e0202 */
[----:B---3--:R-:W-:-:S05]  /*0600*/  @!P2 FADD R7, R7, R10 ;  /* 0x0000000a0707a221 */ /* 0x008fca0000000000 */
[----:B------:R-:W-:Y:S01]  /*0610*/  STG.E desc[UR8][R4.64], R7 ;  /* 0x0000000704007986 */ /* 0x000fe2000c101908 */
[----:B------:R-:W-:Y:S05]  /*0620*/  EXIT ;  /* 0x000000000000794d */ /* 0x000fea0003800000 */
.L_x_4:
[----:B------:R-:W-:-:S00]  /*0630*/  BRA `(.L_x_4) ;  /* 0xfffffffc00fc7947 */ /* 0x000fc0000383ffff */
[----:B------:R-:W-:-:S00]  /*0640*/  NOP ;  /* 0x0000000000007918 */ /* 0x000fc00000000000 */
        /* <DEDUP_REMOVED lines=11> */
.L_x_5:


//--------------------- .nv.shared._Z8f_siggenPfS_S_ii --------------------------
	.section	.nv.shared._Z8f_siggenPfS_S_ii,"aw",@nobits
	.sectionflags	@""
	.align	4
.nv.shared._Z8f_siggenPfS_S_ii:
	.zero		9728


//--------------------- .nv.shared.reserved.0     --------------------------
	.section	.nv.shared.reserved.0,"aw",@nobits
	.weak		__nv_reservedSMEM_offset_0_alias
	.size		__nv_reservedSMEM_offset_0_alias, 0, 64
	.other		__nv_reservedSMEM_offset_0_alias,@"STO_CUDA_RESERVED_SHARED STV_DEFAULT"
__nv_reservedSMEM_offset_0_alias:
	.zero		0
	.zero		64


//--------------------- .nv.constant0._Z8f_siggenPfS_S_ii --------------------------
	.section	.nv.constant0._Z8f_siggenPfS_S_ii,"a",@progbits
	.sectionflags	@""
	.align	4
.nv.constant0._Z8f_siggenPfS_S_ii:
	.zero		928


//--------------------- SYMBOLS --------------------------

	.type		.nv.reservedSmem.offset0,@object
	.size		.nv.reservedSmem.offset0,0x4
	.type		.nv.reservedSmem.cap,@object
	.size		.nv.reservedSmem.cap,0x4
